	.headerflags	@"EF_CUDA_TEXMODE_UNIFIED EF_CUDA_64BIT_ADDRESS EF_CUDA_ACCELERATORS EF_CUDA_SM90 EF_CUDA_VIRTUAL_SM(EF_CUDA_SM90)"
	.elftype	@"ET_EXEC"


//--------------------- .nv.info                  --------------------------
	.section	.nv.info,"",@"SHT_CUDA_INFO"
	.align	4


	//----- nvinfo : EIATTR_REGCOUNT
	.align		4
        /*0000*/ 	.byte	0x04, 0x2f
        /*0002*/ 	.short	(.L_2 - .L_1)
	.align		4
.L_1:
        /*0004*/ 	.word	index@(triton_red_fused__to_copy_add_mean_mul_pow_rsqrt_8)
        /*0008*/ 	.word	0x00000020


	//----- nvinfo : EIATTR_MIN_STACK_SIZE
	.align		4
.L_2:
        /*000c*/ 	.byte	0x04, 0x12
        /*000e*/ 	.short	(.L_4 - .L_3)
	.align		4
.L_3:
        /*0010*/ 	.word	index@(triton_red_fused__to_copy_add_mean_mul_pow_rsqrt_8)
        /*0014*/ 	.word	0x00000000


	//----- nvinfo : EIATTR_FRAME_SIZE
	.align		4
.L_4:
        /*0018*/ 	.byte	0x04, 0x11
        /*001a*/ 	.short	(.L_6 - .L_5)
	.align		4
.L_5:
        /*001c*/ 	.word	index@(triton_red_fused__to_copy_add_mean_mul_pow_rsqrt_8)
        /*0020*/ 	.word	0x00000000


	//----- nvinfo : EIATTR_MIN_STACK_SIZE
	.align		4
.L_6:
        /*0024*/ 	.byte	0x04, 0x12
        /*0026*/ 	.short	(.L_8 - .L_7)
	.align		4
.L_7:
        /*0028*/ 	.word	index@(triton_red_fused__to_copy_add_mean_mul_pow_rsqrt_8)
        /*002c*/ 	.word	0x00000000
.L_8:


//--------------------- .nv.info.triton_red_fused__to_copy_add_mean_mul_pow_rsqrt_8 --------------------------
	.section	.nv.info.triton_red_fused__to_copy_add_mean_mul_pow_rsqrt_8,"",@"SHT_CUDA_INFO"
	.sectionflags	@""
	.align	4


	//----- nvinfo : EIATTR_CUDA_API_VERSION
	.align		4
        /*0000*/ 	.byte	0x04, 0x37
        /*0002*/ 	.short	(.L_10 - .L_9)
.L_9:
        /*0004*/ 	.word	0x0000007c


	//----- nvinfo : EIATTR_KPARAM_INFO
	.align		4
.L_10:
        /*0008*/ 	.byte	0x04, 0x17
        /*000a*/ 	.short	(.L_12 - .L_11)
.L_11:
        /*000c*/ 	.word	0x00000000
        /*0010*/ 	.short	0x0008
        /*0012*/ 	.short	0x0038
        /*0014*/ 	.byte	0x00, 0xf4, 0x21, 0x00


	//----- nvinfo : EIATTR_KPARAM_INFO
	.align		4
.L_12:
        /*0018*/ 	.byte	0x04, 0x17
        /*001a*/ 	.short	(.L_14 - .L_13)
.L_13:
        /*001c*/ 	.word	0x00000000
        /*0020*/ 	.short	0x0007
        /*0022*/ 	.short	0x0034
        /*0024*/ 	.byte	0x00, 0xf0, 0x11, 0x00


	//----- nvinfo : EIATTR_KPARAM_INFO
	.align		4
.L_14:
        /*0028*/ 	.byte	0x04, 0x17
        /*002a*/ 	.short	(.L_16 - .L_15)
.L_15:
        /*002c*/ 	.word	0x00000000
        /*0030*/ 	.short	0x0006
        /*0032*/ 	.short	0x0030
        /*0034*/ 	.byte	0x00, 0xf0, 0x11, 0x00


	//----- nvinfo : EIATTR_KPARAM_INFO
	.align		4
.L_16:
        /*0038*/ 	.byte	0x04, 0x17
        /*003a*/ 	.short	(.L_18 - .L_17)
.L_17:
        /*003c*/ 	.word	0x00000000
        /*0040*/ 	.short	0x0005
        /*0042*/ 	.short	0x0028
        /*0044*/ 	.byte	0x00, 0xf4, 0x21, 0x00


	//----- nvinfo : EIATTR_KPARAM_INFO
	.align		4
.L_18:
        /*0048*/ 	.byte	0x04, 0x17
        /*004a*/ 	.short	(.L_20 - .L_19)
.L_19:
        /*004c*/ 	.word	0x00000000
        /*0050*/ 	.short	0x0004
        /*0052*/ 	.short	0x0020
        /*0054*/ 	.byte	0x00, 0xf4, 0x21, 0x00


	//----- nvinfo : EIATTR_KPARAM_INFO
	.align		4
.L_20:
        /*0058*/ 	.byte	0x04, 0x17
        /*005a*/ 	.short	(.L_22 - .L_21)
.L_21:
        /*005c*/ 	.word	0x00000000
        /*0060*/ 	.short	0x0003
        /*0062*/ 	.short	0x0018
        /*0064*/ 	.byte	0x00, 0xf4, 0x21, 0x00


	//----- nvinfo : EIATTR_KPARAM_INFO
	.align		4
.L_22:
        /*0068*/ 	.byte	0x04, 0x17
        /*006a*/ 	.short	(.L_24 - .L_23)
.L_23:
        /*006c*/ 	.word	0x00000000
        /*0070*/ 	.short	0x0002
        /*0072*/ 	.short	0x0010
        /*0074*/ 	.byte	0x00, 0xf4, 0x21, 0x00


	//----- nvinfo : EIATTR_KPARAM_INFO
	.align		4
.L_24:
        /*0078*/ 	.byte	0x04, 0x17
        /*007a*/ 	.short	(.L_26 - .L_25)
.L_25:
        /*007c*/ 	.word	0x00000000
        /*0080*/ 	.short	0x0001
        /*0082*/ 	.short	0x0008
        /*0084*/ 	.byte	0x00, 0xf4, 0x21, 0x00


	//----- nvinfo : EIATTR_KPARAM_INFO
	.align		4
.L_26:
        /*0088*/ 	.byte	0x04, 0x17
        /*008a*/ 	.short	(.L_28 - .L_27)
.L_27:
        /*008c*/ 	.word	0x00000000
        /*0090*/ 	.short	0x0000
        /*0092*/ 	.short	0x0000
        /*0094*/ 	.byte	0x00, 0xf4, 0x21, 0x00


	//----- nvinfo : EIATTR_SPARSE_MMA_MASK
	.align		4
.L_28:
        /*0098*/ 	.byte	0x03, 0x50
        /*009a*/ 	.short	0x0000


	//----- nvinfo : EIATTR_MAXREG_COUNT
	.align		4
        /*009c*/ 	.byte	0x03, 0x1b
        /*009e*/ 	.short	0x00ff


	//----- nvinfo : EIATTR_COOP_GROUP_MASK_REGIDS
	.align		4
        /*00a0*/ 	.byte	0x04, 0x29
        /*00a2*/ 	.short	(.L_30 - .L_29)


	//   ....[0]....
.L_29:
        /*00a4*/ 	.word	0xffffffff


	//   ....[1]....
        /*00a8*/ 	.word	0xffffffff


	//----- nvinfo : EIATTR_COOP_GROUP_INSTR_OFFSETS
	.align		4
.L_30:
        /*00ac*/ 	.byte	0x04, 0x28
        /*00ae*/ 	.short	(.L_32 - .L_31)


	//   ....[0]....
.L_31:
        /*00b0*/ 	.word	0x00001260


	//   ....[1]....
        /*00b4*/ 	.word	0x000012e0


	//----- nvinfo : EIATTR_EXIT_INSTR_OFFSETS
	.align		4
.L_32:
        /*00b8*/ 	.byte	0x04, 0x1c
        /*00ba*/ 	.short	(.L_34 - .L_33)


	//   ....[0]....
.L_33:
        /*00bc*/ 	.word	0x000015a0


	//----- nvinfo : EIATTR_REQNTID
	.align		4
.L_34:
        /*00c0*/ 	.byte	0x04, 0x10
        /*00c2*/ 	.short	(.L_36 - .L_35)
.L_35:
        /*00c4*/ 	.word	0x00000100
        /*00c8*/ 	.word	0x00000001
        /*00cc*/ 	.word	0x00000001


	//----- nvinfo : EIATTR_CRS_STACK_SIZE
	.align		4
.L_36:
        /*00d0*/ 	.byte	0x04, 0x1e
        /*00d2*/ 	.short	(.L_38 - .L_37)
.L_37:
        /*00d4*/ 	.word	0x00000000


	//----- nvinfo : EIATTR_CBANK_PARAM_SIZE
	.align		4
.L_38:
        /*00d8*/ 	.byte	0x03, 0x19
        /*00da*/ 	.short	0x0040


	//----- nvinfo : EIATTR_PARAM_CBANK
	.align		4
        /*00dc*/ 	.byte	0x04, 0x0a
        /*00de*/ 	.short	(.L_40 - .L_39)
	.align		4
.L_39:
        /*00e0*/ 	.word	index@(.nv.constant0.triton_red_fused__to_copy_add_mean_mul_pow_rsqrt_8)
        /*00e4*/ 	.short	0x0210
        /*00e6*/ 	.short	0x0040


	//----- nvinfo : EIATTR_SW_WAR
	.align		4
.L_40:
        /*00e8*/ 	.byte	0x04, 0x36
        /*00ea*/ 	.short	(.L_42 - .L_41)
.L_41:
        /*00ec*/ 	.word	0x00000008
.L_42:


//--------------------- .nv.callgraph             --------------------------
	.section	.nv.callgraph,"",@"SHT_CUDA_CALLGRAPH"
	.align	4
	.sectionentsize	8
	.align		4
        /*0000*/ 	.word	0x00000000
	.align		4
        /*0004*/ 	.word	0xffffffff
	.align		4
        /*0008*/ 	.word	0x00000000
	.align		4
        /*000c*/ 	.word	0xfffffffe
	.align		4
        /*0010*/ 	.word	0x00000000
	.align		4
        /*0014*/ 	.word	0xfffffffd
	.align		4
        /*0018*/ 	.word	0x00000000
	.align		4
        /*001c*/ 	.word	0xfffffffc


//--------------------- .nv.constant4             --------------------------
	.section	.nv.constant4,"a",@progbits
	.align	8
	.align		8
.nv.constant4:
        /*0000*/ 	.dword	_$_str


//--------------------- .text.triton_red_fused__to_copy_add_mean_mul_pow_rsqrt_8 --------------------------
	.section	.text.triton_red_fused__to_copy_add_mean_mul_pow_rsqrt_8,"ax",@progbits
	.sectionflags	@"SHF_BARRIERS=1"
	.align	128
        .global         triton_red_fused__to_copy_add_mean_mul_pow_rsqrt_8
        .type           triton_red_fused__to_copy_add_mean_mul_pow_rsqrt_8,@function
        .size           triton_red_fused__to_copy_add_mean_mul_pow_rsqrt_8,(.L_x_5 - triton_red_fused__to_copy_add_mean_mul_pow_rsqrt_8)
        .other          triton_red_fused__to_copy_add_mean_mul_pow_rsqrt_8,@"STO_CUDA_ENTRY STV_DEFAULT"
triton_red_fused__to_copy_add_mean_mul_pow_rsqrt_8:
.text.triton_red_fused__to_copy_add_mean_mul_pow_rsqrt_8:
[----:B------:R-:W0:Y:S02]  /*0000*/  LDC R1, c[0x0][0x28] ;  /* 0x00000a00ff017b82 */ /* 0x000e240000000800 */
[----:B------:R-:W1:Y:S01]  /*0010*/  S2R R0, SR_TID.X ;  /* 0x0000000000007919 */ /* 0x000e620000002100 */
[----:B------:R-:W-:Y:S01]  /*0020*/  ULDC UR8, c[0x0][0x240] ;  /* 0x0000900000087ab9 */ /* 0x000fe20000000800 */
[----:B------:R-:W-:Y:S01]  /*0030*/  ULDC.64 UR6, c[0x0][0x208] ;  /* 0x0000820000067ab9 */ /* 0x000fe20000000a00 */
[----:B------:R-:W2:Y:S01]  /*0040*/  S2R R5, SR_CTAID.X ;  /* 0x0000000000057919 */ /* 0x000ea20000002500 */
[----:B-1----:R-:W-:Y:S02]  /*0050*/  SHF.R.U32.HI R2, RZ, 0x2, R0 ;  /* 0x00000002ff027819 */ /* 0x002fe40000011600 */
[----:B------:R-:W-:Y:S02]  /*0060*/  LOP3.LUT R3, R0, 0x3, RZ, 0xc0, !PT ;  /* 0x0000000300037812 */ /* 0x000fe400078ec0ff */
[----:B--2---:R-:W-:Y:S02]  /*0070*/  SHF.L.U32 R5, R5, 0x6, RZ ;  /* 0x0000000605057819 */ /* 0x004fe400000006ff */
[----:B------:R-:W-:-:S02]  /*0080*/  SGXT.U32 R2, R2, 0x6 ;  /* 0x000000060202781a */ /* 0x000fc40000000000 */
[----:B------:R-:W-:Y:S02]  /*0090*/  LOP3.LUT R4, R0, 0x3f, RZ, 0xc0, !PT ;  /* 0x0000003f00047812 */ /* 0x000fe400078ec0ff */
[----:B------:R-:W-:Y:S02]  /*00a0*/  LOP3.LUT R6, R2, R5, RZ, 0xfc, !PT ;  /* 0x0000000502067212 */ /* 0x000fe400078efcff */
[----:B------:R-:W-:Y:S02]  /*00b0*/  LOP3.LUT R5, R5, 0x3f, R0, 0xf8, !PT ;  /* 0x0000003f05057812 */ /* 0x000fe400078ef800 */
[C---:B------:R-:W-:Y:S02]  /*00c0*/  ISETP.GE.AND P1, PT, R6.reuse, UR8, PT ;  /* 0x0000000806007c0c */ /* 0x040fe4000bf26270 */
[----:B------:R-:W-:-:S11]  /*00d0*/  LEA R6, R6, R3, 0xc ;  /* 0x0000000306067211 */ /* 0x000fd600078e60ff */
[----:B------:R-:W-:Y:S05]  /*00e0*/  @!P1 BRA `(.L_x_0) ;  /* 0x0000000000089947 */ /* 0x000fea0003800000 */
[----:B------:R-:W-:Y:S01]  /*00f0*/  HFMA2.MMA R11, -RZ, RZ, 0, 0 ;  /* 0x00000000ff0b7435 */ /* 0x000fe200000001ff */
[----:B------:R-:W-:Y:S10]  /*0100*/  BRA `(.L_x_1) ;  /* 0x0000001000507947 */ /* 0x000ff40003800000 */
.L_x_0:
[----:B------:R-:W1:Y:S01]  /*0110*/  LDC.64 R12, c[0x0][0x210] ;  /* 0x00008400ff0c7b82 */ /* 0x000e620000000a00 */
[----:B------:R-:W-:Y:S02]  /*0120*/  MOV R11, RZ ;  /* 0x000000ff000b7202 */ /* 0x000fe40000000f00 */
[----:B------:R-:W-:-:S05]  /*0130*/  MOV R25, 0xfffffffc ;  /* 0xfffffffc00197802 */ /* 0x000fca0000000f00 */
[----:B------:R-:W2:Y:S08]  /*0140*/  LDC.64 R14, c[0x0][0x220] ;  /* 0x00008800ff0e7b82 */ /* 0x000eb00000000a00 */
[----:B------:R-:W3:Y:S02]  /*0150*/  LDC.64 R16, c[0x0][0x228] ;  /* 0x00008a00ff107b82 */ /* 0x000ee40000000a00 */
.L_x_2:
[----:B------:R-:W-:-:S04]  /*0160*/  IADD3 R7, R25, 0x4, RZ ;  /* 0x0000000419077810 */ /* 0x000fc80007ffe0ff */
[----:B------:R-:W-:-:S05]  /*0170*/  LOP3.LUT R7, R6, R7, RZ, 0xfc, !PT ;  /* 0x0000000706077212 */ /* 0x000fca00078efcff */
[----:B--2---:R-:W-:-:S04]  /*0180*/  IMAD.WIDE R8, R7, 0x2, R14 ;  /* 0x0000000207087825 */ /* 0x004fc800078e020e */
[C---:B---3--:R-:W-:Y:S02]  /*0190*/  IMAD.WIDE R18, R7.reuse, 0x2, R16 ;  /* 0x0000000207127825 */ /* 0x048fe400078e0210 */
[----:B------:R-:W2:Y:S02]  /*01a0*/  LDG.E.EF.U16 R8, desc[UR6][R8.64] ;  /* 0x0000000608087981 */ /* 0x000ea4000c0e1500 */
[----:B-1----:R-:W-:Y:S02]  /*01b0*/  IMAD.WIDE R20, R7, 0x2, R12 ;  /* 0x0000000207147825 */ /* 0x002fe400078e020c */
[----:B------:R-:W3:Y:S04]  /*01c0*/  LDG.E.EF.U16 R18, desc[UR6][R18.64] ;  /* 0x0000000612127981 */ /* 0x000ee8000c0e1500 */
[----:B------:R-:W4:Y:S01]  /*01d0*/  LDG.E.EF.U16 R22, desc[UR6][R20.64] ;  /* 0x0000000614167981 */ /* 0x000f22000c0e1500 */
[----:B------:R-:W-:-:S04]  /*01e0*/  IADD3 R27, R25, 0x8, RZ ;  /* 0x00000008191b7810 */ /* 0x000fc80007ffe0ff */
[----:B------:R-:W-:Y:S01]  /*01f0*/  LOP3.LUT R27, R6, R27, RZ, 0xfc, !PT ;  /* 0x0000001b061b7212 */ /* 0x000fe200078efcff */
[----:B--2---:R-:W-:Y:S02]  /*0200*/  HADD2.F32 R7, -RZ, R8.H0_H0 ;  /* 0x20000008ff077230 */ /* 0x004fe40000004100 */
[----:B---3--:R-:W-:Y:S02]  /*0210*/  HADD2.F32 R10, -RZ, R18.H0_H0 ;  /* 0x20000012ff0a7230 */ /* 0x008fe40000004100 */
[----:B----4-:R-:W-:-:S03]  /*0220*/  HADD2.F32 R22, -RZ, R22.H0_H0 ;  /* 0x20000016ff167230 */ /* 0x010fc60000004100 */
[----:B------:R-:W-:-:S04]  /*0230*/  FADD R7, R7, R10 ;  /* 0x0000000a07077221 */ /* 0x000fc80000000000 */
[----:B------:R-:W-:Y:S01]  /*0240*/  FADD R23, R22, R7 ;  /* 0x0000000716177221 */ /* 0x000fe20000000000 */
[----:B------:R-:W-:-:S04]  /*0250*/  IMAD.WIDE R18, R27, 0x2, R14 ;  /* 0x000000021b127825 */ /* 0x000fc800078e020e */
[----:B------:R-:W-:Y:S01]  /*0260*/  F2FP.F16.F32.PACK_AB R7, RZ, R23 ;  /* 0x00000017ff07723e */ /* 0x000fe200000000ff */
[----:B------:R-:W-:-:S03]  /*0270*/  IMAD.WIDE R8, R27, 0x2, R16 ;  /* 0x000000021b087825 */ /* 0x000fc600078e0210 */
[----:B------:R-:W-:Y:S01]  /*0280*/  PRMT R24, R7, 0x7610, R24 ;  /* 0x0000761007187816 */ /* 0x000fe20000000018 */
[----:B------:R-:W-:-:S04]  /*0290*/  IMAD.WIDE R26, R27, 0x2, R12 ;  /* 0x000000021b1a7825 */ /* 0x000fc800078e020c */
[----:B------:R2:W-:Y:S04]  /*02a0*/  STG.E.U16 desc[UR6][R20.64], R24 ;  /* 0x0000001814007986 */ /* 0x0005e8000c101506 */
[----:B------:R-:W3:Y:S04]  /*02b0*/  LDG.E.EF.U16 R18, desc[UR6][R18.64] ;  /* 0x0000000612127981 */ /* 0x000ee8000c0e1500 */
[----:B------:R-:W4:Y:S04]  /*02c0*/  LDG.E.EF.U16 R8, desc[UR6][R8.64] ;  /* 0x0000000608087981 */ /* 0x000f28000c0e1500 */
[----:B------:R-:W5:Y:S01]  /*02d0*/  LDG.E.EF.U16 R22, desc[UR6][R26.64] ;  /* 0x000000061a167981 */ /* 0x000f62000c0e1500 */
[----:B------:R-:W-:-:S04]  /*02e0*/  IADD3 R29, R25, 0xc, RZ ;  /* 0x0000000c191d7810 */ /* 0x000fc80007ffe0ff */
[----:B------:R-:W-:Y:S01]  /*02f0*/  LOP3.LUT R29, R6, R29, RZ, 0xfc, !PT ;  /* 0x0000001d061d7212 */ /* 0x000fe200078efcff */
[----:B---3--:R-:W-:Y:S02]  /*0300*/  HADD2.F32 R7, -RZ, R18.H0_H0 ;  /* 0x20000012ff077230 */ /* 0x008fe40000004100 */
[----:B----4-:R-:W-:Y:S02]  /*0310*/  HADD2.F32 R10, -RZ, R8.H0_H0 ;  /* 0x20000008ff0a7230 */ /* 0x010fe40000004100 */
[----:B-----5:R-:W-:-:S03]  /*0320*/  HADD2.F32 R22, -RZ, R22.H0_H0 ;  /* 0x20000016ff167230 */ /* 0x020fc60000004100 */
[----:B------:R-:W-:-:S04]  /*0330*/  FADD R7, R7, R10 ;  /* 0x0000000a07077221 */ /* 0x000fc80000000000 */
[----:B------:R-:W-:-:S05]  /*0340*/  FADD R22, R22, R7 ;  /* 0x0000000716167221 */ /* 0x000fca0000000000 */
[----:B------:R-:W-:Y:S01]  /*0350*/  F2FP.F16.F32.PACK_AB R7, RZ, R22 ;  /* 0x00000016ff07723e */ /* 0x000fe200000000ff */
[----:B------:R-:W-:-:S03]  /*0360*/  IMAD.WIDE R18, R29, 0x2, R14 ;  /* 0x000000021d127825 */ /* 0x000fc600078e020e */
[----:B--2---:R-:W-:Y:S01]  /*0370*/  PRMT R21, R7, 0x7610, R21 ;  /* 0x0000761007157816 */ /* 0x004fe20000000015 */
[----:B------:R-:W-:-:S04]  /*0380*/  IMAD.WIDE R8, R29, 0x2, R16 ;  /* 0x000000021d087825 */ /* 0x000fc800078e0210 */
[----:B------:R2:W-:Y:S04]  /*0390*/  STG.E.U16 desc[UR6][R26.64], R21 ;  /* 0x000000151a007986 */ /* 0x0005e8000c101506 */
[----:B------:R-:W3:Y:S04]  /*03a0*/  LDG.E.EF.U16 R18, desc[UR6][R18.64] ;  /* 0x0000000612127981 */ /* 0x000ee8000c0e1500 */
[----:B------:R-:W4:Y:S01]  /*03b0*/  LDG.E.EF.U16 R8, desc[UR6][R8.64] ;  /* 0x0000000608087981 */ /* 0x000f22000c0e1500 */
[----:B--2---:R-:W-:-:S05]  /*03c0*/  IMAD.WIDE R20, R29, 0x2, R12 ;  /* 0x000000021d147825 */ /* 0x004fca00078e020c */
[----:B------:R-:W2:Y:S01]  /*03d0*/  LDG.E.EF.U16 R24, desc[UR6][R20.64] ;  /* 0x0000000614187981 */ /* 0x000ea2000c0e1500 */
[----:B------:R-:W-:-:S04]  /*03e0*/  IADD3 R29, R25, 0x10, RZ ;  /* 0x00000010191d7810 */ /* 0x000fc80007ffe0ff */
[----:B------:R-:W-:Y:S01]  /*03f0*/  LOP3.LUT R29, R6, R29, RZ, 0xfc, !PT ;  /* 0x0000001d061d7212 */ /* 0x000fe200078efcff */
[----:B---3--:R-:W-:Y:S02]  /*0400*/  HADD2.F32 R7, -RZ, R18.H0_H0 ;  /* 0x20000012ff077230 */ /* 0x008fe40000004100 */
[----:B----4-:R-:W-:-:S05]  /*0410*/  HADD2.F32 R10, -RZ, R8.H0_H0 ;  /* 0x20000008ff0a7230 */ /* 0x010fca0000004100 */
[----:B------:R-:W-:Y:S01]  /*0420*/  FADD R7, R7, R10 ;  /* 0x0000000a07077221 */ /* 0x000fe20000000000 */
[----:B--2---:R-:W-:-:S05]  /*0430*/  HADD2.F32 R24, -RZ, R24.H0_H0 ;  /* 0x20000018ff187230 */ /* 0x004fca0000004100 */
        /* <DEDUP_REMOVED lines=10> */
[----:B---3--:R-:W-:-:S02]  /*04e0*/  HADD2.F32 R7, -RZ, R18.H0_H0 ;  /* 0x20000012ff077230 */ /* 0x008fc40000004100 */
[----:B----4-:R-:W-:Y:S02]  /*04f0*/  HADD2.F32 R24, -RZ, R8.H0_H0 ;  /* 0x20000008ff187230 */ /* 0x010fe40000004100 */
[----:B-----5:R-:W-:-:S03]  /*0500*/  HADD2.F32 R26, -RZ, R26.H0_H0 ;  /* 0x2000001aff1a7230 */ /* 0x020fc60000004100 */
[----:B------:R-:W-:Y:S01]  /*0510*/  FADD R7, R7, R24 ;  /* 0x0000001807077221 */ /* 0x000fe20000000000 */
[----:B------:R-:W-:-:S03]  /*0520*/  IADD3 R24, R25, 0x14, RZ ;  /* 0x0000001419187810 */ /* 0x000fc60007ffe0ff */
[----:B--2---:R-:W-:Y:S01]  /*0530*/  FADD R27, R26, R7 ;  /* 0x000000071a1b7221 */ /* 0x004fe20000000000 */
[----:B------:R-:W-:-:S04]  /*0540*/  LOP3.LUT R24, R6, R24, RZ, 0xfc, !PT ;  /* 0x0000001806187212 */ /* 0x000fc800078efcff */
[----:B------:R-:W-:Y:S01]  /*0550*/  F2FP.F16.F32.PACK_AB R7, RZ, R27 ;  /* 0x0000001bff07723e */ /* 0x000fe200000000ff */
[----:B------:R-:W-:-:S03]  /*0560*/  IMAD.WIDE R20, R24, 0x2, R14 ;  /* 0x0000000218147825 */ /* 0x000fc600078e020e */
[----:B------:R-:W-:Y:S01]  /*0570*/  PRMT R9, R7, 0x7610, R9 ;  /* 0x0000761007097816 */ /* 0x000fe20000000009 */
[----:B------:R-:W-:-:S04]  /*0580*/  IMAD.WIDE R18, R24, 0x2, R16 ;  /* 0x0000000218127825 */ /* 0x000fc800078e0210 */
[----:B------:R2:W-:Y:S04]  /*0590*/  STG.E.U16 desc[UR6][R28.64], R9 ;  /* 0x000000091c007986 */ /* 0x0005e8000c101506 */
[----:B------:R-:W3:Y:S04]  /*05a0*/  LDG.E.EF.U16 R20, desc[UR6][R20.64] ;  /* 0x0000000614147981 */ /* 0x000ee8000c0e1500 */
[----:B------:R-:W4:Y:S01]  /*05b0*/  LDG.E.EF.U16 R18, desc[UR6][R18.64] ;  /* 0x0000000612127981 */ /* 0x000f22000c0e1500 */
[----:B--2---:R-:W-:-:S05]  /*05c0*/  IMAD.WIDE R8, R24, 0x2, R12 ;  /* 0x0000000218087825 */ /* 0x004fca00078e020c */
[----:B------:R-:W2:Y:S01]  /*05d0*/  LDG.E.EF.U16 R26, desc[UR6][R8.64] ;  /* 0x00000006081a7981 */ /* 0x000ea2000c0e1500 */
[----:B------:R-:W-:Y:S01]  /*05e0*/  IADD3 R29, R25, 0x18, RZ ;  /* 0x00000018191d7810 */ /* 0x000fe20007ffe0ff */
[----:B---3--:R-:W-:Y:S02]  /*05f0*/  HADD2.F32 R7, -RZ, R20.H0_H0 ;  /* 0x20000014ff077230 */ /* 0x008fe40000004100 */
[----:B----4-:R-:W-:-:S05]  /*0600*/  HADD2.F32 R24, -RZ, R18.H0_H0 ;  /* 0x20000012ff187230 */ /* 0x010fca0000004100 */
[----:B------:R-:W-:Y:S01]  /*0610*/  FADD R7, R7, R24 ;  /* 0x0000001807077221 */ /* 0x000fe20000000000 */
[----:B--2---:R-:W-:-:S05]  /*0620*/  HADD2.F32 R26, -RZ, R26.H0_H0 ;  /* 0x2000001aff1a7230 */ /* 0x004fca0000004100 */
[----:B------:R-:W-:-:S05]  /*0630*/  FADD R26, R26, R7 ;  /* 0x000000071a1a7221 */ /* 0x000fca0000000000 */
[----:B------:R-:W-:-:S04]  /*0640*/  F2FP.F16.F32.PACK_AB R7, RZ, R26 ;  /* 0x0000001aff07723e */ /* 0x000fc800000000ff */
[----:B------:R-:W-:Y:S02]  /*0650*/  PRMT R19, R7, 0x7610, R19 ;  /* 0x0000761007137816 */ /* 0x000fe40000000013 */
[----:B------:R-:W-:-:S05]  /*0660*/  LOP3.LUT R7, R6, R29, RZ, 0xfc, !PT ;  /* 0x0000001d06077212 */ /* 0x000fca00078efcff */
[----:B------:R-:W-:-:S04]  /*0670*/  IMAD.WIDE R28, R7, 0x2, R14 ;  /* 0x00000002071c7825 */ /* 0x000fc800078e020e */
[C---:B------:R-:W-:Y:S01]  /*0680*/  IMAD.WIDE R20, R7.reuse, 0x2, R16 ;  /* 0x0000000207147825 */ /* 0x040fe200078e0210 */
        /* <DEDUP_REMOVED lines=13> */
[----:B------:R-:W-:-:S03]  /*0760*/  LOP3.LUT R7, R6, R8, RZ, 0xfc, !PT ;  /* 0x0000000806077212 */ /* 0x000fc600078efcff */
[----:B------:R2:W-:Y:S02]  /*0770*/  STG.E.U16 desc[UR6][R18.64], R21 ;  /* 0x0000001512007986 */ /* 0x0005e4000c101506 */
[----:B------:R-:W-:-:S06]  /*0780*/  IMAD.WIDE R28, R7, 0x2, R14 ;  /* 0x00000002071c7825 */ /* 0x000fcc00078e020e */
[----:B------:R-:W3:Y:S01]  /*0790*/  LDG.E.EF.U16 R28, desc[UR6][R28.64] ;  /* 0x000000061c1c7981 */ /* 0x000ee2000c0e1500 */
[----:B--2---:R-:W-:-:S04]  /*07a0*/  IMAD.WIDE R20, R7, 0x2, R16 ;  /* 0x0000000207147825 */ /* 0x004fc800078e0210 */
[----:B------:R-:W-:Y:S02]  /*07b0*/  IMAD.WIDE R18, R7, 0x2, R12 ;  /* 0x0000000207127825 */ /* 0x000fe400078e020c */
[----:B------:R-:W2:Y:S04]  /*07c0*/  LDG.E.EF.U16 R20, desc[UR6][R20.64] ;  /* 0x0000000614147981 */ /* 0x000ea8000c0e1500 */
[----:B------:R-:W4:Y:S01]  /*07d0*/  LDG.E.EF.U16 R24, desc[UR6][R18.64] ;  /* 0x0000000612187981 */ /* 0x000f22000c0e1500 */
[----:B---3--:R-:W-:Y:S02]  /*07e0*/  HADD2.F32 R7, -RZ, R28.H0_H0 ;  /* 0x2000001cff077230 */ /* 0x008fe40000004100 */
[----:B--2---:R-:W-:Y:S02]  /*07f0*/  HADD2.F32 R8, -RZ, R20.H0_H0 ;  /* 0x20000014ff087230 */ /* 0x004fe40000004100 */
[----:B----4-:R-:W-:-:S03]  /*0800*/  HADD2.F32 R24, -RZ, R24.H0_H0 ;  /* 0x20000018ff187230 */ /* 0x010fc60000004100 */
[----:B------:R-:W-:-:S04]  /*0810*/  FADD R7, R7, R8 ;  /* 0x0000000807077221 */ /* 0x000fc80000000000 */
[----:B------:R-:W-:Y:S01]  /*0820*/  FADD R24, R24, R7 ;  /* 0x0000000718187221 */ /* 0x000fe20000000000 */
[----:B------:R-:W-:-:S04]  /*0830*/  IADD3 R8, R25, 0x20, RZ ;  /* 0x0000002019087810 */ /* 0x000fc80007ffe0ff */
        /* <DEDUP_REMOVED lines=11> */
[----:B--2---:R-:W-:-:S05]  /*08f0*/  HADD2.F32 R7, -RZ, R28.H0_H0 ;  /* 0x2000001cff077230 */ /* 0x004fca0000004100 */
[----:B------:R-:W-:Y:S01]  /*0900*/  FADD R7, R7, R8 ;  /* 0x0000000807077221 */ /* 0x000fe20000000000 */
[----:B----4-:R-:W-:-:S05]  /*0910*/  HADD2.F32 R8, -RZ, R21.H0_H0 ;  /* 0x20000015ff087230 */ /* 0x010fca0000004100 */
        /* <DEDUP_REMOVED lines=12> */
[----:B------:R-:W-:Y:S01]  /*09e0*/  FFMA R11, R23, R23, R11 ;  /* 0x00000017170b7223 */ /* 0x000fe2000000000b */
[----:B---3--:R-:W-:Y:S02]  /*09f0*/  HADD2.F32 R21, -RZ, R20.H0_H0 ;  /* 0x20000014ff157230 */ /* 0x008fe40000004100 */
[----:B--2---:R-:W-:-:S02]  /*0a00*/  HADD2.F32 R28, -RZ, R28.H0_H0 ;  /* 0x2000001cff1c7230 */ /* 0x004fc40000004100 */
[----:B----4-:R-:W-:-:S03]  /*0a10*/  HADD2.F32 R7, -RZ, R7.H0_H0 ;  /* 0x20000007ff077230 */ /* 0x010fc60000004100 */
[----:B------:R-:W-:-:S04]  /*0a20*/  FADD R28, R28, R21 ;  /* 0x000000151c1c7221 */ /* 0x000fc80000000000 */
[----:B------:R-:W-:-:S05]  /*0a30*/  FADD R7, R7, R28 ;  /* 0x0000001c07077221 */ /* 0x000fca0000000000 */
[----:B------:R-:W-:-:S04]  /*0a40*/  F2FP.F16.F32.PACK_AB R21, RZ, R7 ;  /* 0x00000007ff15723e */ /* 0x000fc800000000ff */
[----:B------:R-:W-:Y:S02]  /*0a50*/  PRMT R29, R21, 0x7610, R29 ;  /* 0x00007610151d7816 */ /* 0x000fe4000000001d */
[----:B------:R-:W-:-:S03]  /*0a60*/  IADD3 R21, R25, 0x28, RZ ;  /* 0x0000002819157810 */ /* 0x000fc60007ffe0ff */
[----:B------:R2:W-:Y:S02]  /*0a70*/  STG.E.U16 desc[UR6][R18.64], R29 ;  /* 0x0000001d12007986 */ /* 0x0005e4000c101506 */
[----:B--2---:R-:W-:-:S05]  /*0a80*/  LOP3.LUT R19, R6, R21, RZ, 0xfc, !PT ;  /* 0x0000001506137212 */ /* 0x004fca00078efcff */
[----:B------:R-:W-:-:S04]  /*0a90*/  IMAD.WIDE R28, R19, 0x2, R14 ;  /* 0x00000002131c7825 */ /* 0x000fc800078e020e */
[C---:B------:R-:W-:Y:S02]  /*0aa0*/  IMAD.WIDE R20, R19.reuse, 0x2, R16 ;  /* 0x0000000213147825 */ /* 0x040fe400078e0210 */
[----:B------:R-:W2:Y:S02]  /*0ab0*/  LDG.E.EF.U16 R28, desc[UR6][R28.64] ;  /* 0x000000061c1c7981 */ /* 0x000ea4000c0e1500 */
[----:B------:R-:W-:Y:S02]  /*0ac0*/  IMAD.WIDE R18, R19, 0x2, R12 ;  /* 0x0000000213127825 */ /* 0x000fe400078e020c */
[----:B------:R-:W3:Y:S04]  /*0ad0*/  LDG.E.EF.U16 R20, desc[UR6][R20.64] ;  /* 0x0000000614147981 */ /* 0x000ee8000c0e1500 */
[----:B------:R-:W4:Y:S01]  /*0ae0*/  LDG.E.EF.U16 R23, desc[UR6][R18.64] ;  /* 0x0000000612177981 */ /* 0x000f22000c0e1500 */
[----:B------:R-:W-:Y:S01]  /*0af0*/  FFMA R22, R22, R22, R11 ;  /* 0x0000001616167223 */ /* 0x000fe2000000000b */
[----:B--2---:R-:W-:-:S02]  /*0b00*/  HADD2.F32 R28, -RZ, R28.H0_H0 ;  /* 0x2000001cff1c7230 */ /* 0x004fc40000004100 */
[----:B---3--:R-:W-:Y:S02]  /*0b10*/  HADD2.F32 R21, -RZ, R20.H0_H0 ;  /* 0x20000014ff157230 */ /* 0x008fe40000004100 */
        /* <DEDUP_REMOVED lines=56> */
[----:B------:R-:W-:-:S04]  /*0ea0*/  IADD3 R21, R25, 0x38, RZ ;  /* 0x0000003819157810 */ /* 0x000fc80007ffe0ff */
[----:B------:R-:W-:Y:S01]  /*0eb0*/  LOP3.LUT R21, R6, R21, RZ, 0xfc, !PT ;  /* 0x0000001506157212 */ /* 0x000fe200078efcff */
[----:B------:R2:W-:Y:S04]  /*0ec0*/  STG.E.U16 desc[UR6][R18.64], R29 ;  /* 0x0000001d12007986 */ /* 0x0005e8000c101506 */
[----:B--2---:R-:W-:-:S04]  /*0ed0*/  IMAD.WIDE R28, R21, 0x2, R14 ;  /* 0x00000002151c7825 */ /* 0x004fc800078e020e */
[C---:B------:R-:W-:Y:S02]  /*0ee0*/  IMAD.WIDE R18, R21.reuse, 0x2, R16 ;  /* 0x0000000215127825 */ /* 0x040fe400078e0210 */
[----:B------:R-:W2:Y:S02]  /*0ef0*/  LDG.E.EF.U16 R28, desc[UR6][R28.64] ;  /* 0x000000061c1c7981 */ /* 0x000ea4000c0e1500 */
[----:B------:R-:W-:-:S05]  /*0f00*/  IMAD.WIDE R20, R21, 0x2, R12 ;  /* 0x0000000215147825 */ /* 0x000fca00078e020c */
[----:B------:R-:W3:Y:S04]  /*0f10*/  LDG.E.EF.U16 R27, desc[UR6][R20.64] ;  /* 0x00000006141b7981 */ /* 0x000ee8000c0e1500 */
[----:B------:R-:W4:Y:S01]  /*0f20*/  LDG.E.EF.U16 R29, desc[UR6][R18.64] ;  /* 0x00000006121d7981 */ /* 0x000f22000c0e1500 */
[----:B------:R-:W-:Y:S01]  /*0f30*/  FFMA R9, R9, R9, R26 ;  /* 0x0000000909097223 */ /* 0x000fe2000000001a */
[----:B--2---:R-:W-:Y:S02]  /*0f40*/  HADD2.F32 R28, -RZ, R28.H0_H0 ;  /* 0x2000001cff1c7230 */ /* 0x004fe40000004100 */
[----:B---3--:R-:W-:Y:S02]  /*0f50*/  HADD2.F32 R27, -RZ, R27.H0_H0 ;  /* 0x2000001bff1b7230 */ /* 0x008fe40000004100 */
[----:B----4-:R-:W-:-:S05]  /*0f60*/  HADD2.F32 R29, -RZ, R29.H0_H0 ;  /* 0x2000001dff1d7230 */ /* 0x010fca0000004100 */
[----:B------:R-:W-:-:S04]  /*0f70*/  FADD R28, R28, R29 ;  /* 0x0000001d1c1c7221 */ /* 0x000fc80000000000 */
[----:B------:R-:W-:Y:S01]  /*0f80*/  FADD R28, R27, R28 ;  /* 0x0000001c1b1c7221 */ /* 0x000fe20000000000 */
[----:B------:R-:W-:-:S04]  /*0f90*/  IADD3 R27, R25, 0x3c, RZ ;  /* 0x0000003c191b7810 */ /* 0x000fc80007ffe0ff */
[----:B------:R-:W-:Y:S02]  /*0fa0*/  F2FP.F16.F32.PACK_AB R19, RZ, R28 ;  /* 0x0000001cff13723e */ /* 0x000fe400000000ff */
[----:B------:R-:W-:-:S03]  /*0fb0*/  LOP3.LUT R27, R6, R27, RZ, 0xfc, !PT ;  /* 0x0000001b061b7212 */ /* 0x000fc600078efcff */
[----:B------:R2:W-:Y:S02]  /*0fc0*/  STG.E.U16 desc[UR6][R20.64], R19 ;  /* 0x0000001314007986 */ /* 0x0005e4000c101506 */
[----:B--2---:R-:W-:-:S05]  /*0fd0*/  IMAD.WIDE R18, R27, 0x2, R14 ;  /* 0x000000021b127825 */ /* 0x004fca00078e020e */
[----:B------:R2:W3:Y:S02]  /*0fe0*/  LDG.E.EF.U16 R29, desc[UR6][R18.64] ;  /* 0x00000006121d7981 */ /* 0x0004e4000c0e1500 */
[----:B--2---:R-:W-:-:S04]  /*0ff0*/  IMAD.WIDE R18, R27, 0x2, R16 ;  /* 0x000000021b127825 */ /* 0x004fc800078e0210 */
[----:B------:R-:W-:Y:S02]  /*1000*/  IMAD.WIDE R26, R27, 0x2, R12 ;  /* 0x000000021b1a7825 */ /* 0x000fe400078e020c */
[----:B------:R-:W2:Y:S04]  /*1010*/  LDG.E.EF.U16 R18, desc[UR6][R18.64] ;  /* 0x0000000612127981 */ /* 0x000ea8000c0e1500 */
[----:B------:R-:W4:Y:S01]  /*1020*/  LDG.E.EF.U16 R20, desc[UR6][R26.64] ;  /* 0x000000061a147981 */ /* 0x000f22000c0e1500 */
[----:B------:R-:W-:Y:S01]  /*1030*/  IADD3 R25, R25, 0x40, RZ ;  /* 0x0000004019197810 */ /* 0x000fe20007ffe0ff */
[----:B------:R-:W-:Y:S01]  /*1040*/  FFMA R9, R24, R24, R9 ;  /* 0x0000001818097223 */ /* 0x000fe20000000009 */
[----:B---3--:R-:W-:Y:S02]  /*1050*/  HADD2.F32 R29, -RZ, R29.H0_H0 ;  /* 0x2000001dff1d7230 */ /* 0x008fe40000004100 */
[----:B--2---:R-:W-:-:S02]  /*1060*/  HADD2.F32 R21, -RZ, R18.H0_H0 ;  /* 0x20000012ff157230 */ /* 0x004fc40000004100 */
[----:B----4-:R-:W-:-:S03]  /*1070*/  HADD2.F32 R20, -RZ, R20.H0_H0 ;  /* 0x20000014ff147230 */ /* 0x010fc60000004100 */
[----:B------:R-:W-:-:S04]  /*1080*/  FADD R29, R29, R21 ;  /* 0x000000151d1d7221 */ /* 0x000fc80000000000 */
[----:B------:R-:W-:Y:S01]  /*1090*/  FADD R29, R20, R29 ;  /* 0x0000001d141d7221 */ /* 0x000fe20000000000 */
[----:B------:R-:W-:-:S04]  /*10a0*/  LOP3.LUT R21, R6, R25, RZ, 0xfc, !PT ;  /* 0x0000001906157212 */ /* 0x000fc800078efcff */
[----:B------:R-:W-:-:S05]  /*10b0*/  F2FP.F16.F32.PACK_AB R19, RZ, R29 ;  /* 0x0000001dff13723e */ /* 0x000fca00000000ff */
[----:B------:R2:W-:Y:S02]  /*10c0*/  STG.E.U16 desc[UR6][R26.64], R19 ;  /* 0x000000131a007986 */ /* 0x0005e4000c101506 */
[----:B--2---:R-:W-:-:S05]  /*10d0*/  IMAD.WIDE R18, R21, 0x2, R14 ;  /* 0x0000000215127825 */ /* 0x004fca00078e020e */
[----:B------:R2:W3:Y:S02]  /*10e0*/  LDG.E.EF.U16 R24, desc[UR6][R18.64] ;  /* 0x0000000612187981 */ /* 0x0004e4000c0e1500 */
[----:B--2---:R-:W-:-:S04]  /*10f0*/  IMAD.WIDE R18, R21, 0x2, R16 ;  /* 0x0000000215127825 */ /* 0x004fc800078e0210 */
[----:B------:R-:W-:Y:S02]  /*1100*/  IMAD.WIDE R20, R21, 0x2, R12 ;  /* 0x0000000215147825 */ /* 0x000fe400078e020c */
[----:B------:R-:W2:Y:S04]  /*1110*/  LDG.E.EF.U16 R18, desc[UR6][R18.64] ;  /* 0x0000000612127981 */ /* 0x000ea8000c0e1500 */
[----:B------:R-:W4:Y:S01]  /*1120*/  LDG.E.EF.U16 R26, desc[UR6][R20.64] ;  /* 0x00000006141a7981 */ /* 0x000f22000c0e1500 */
[----:B------:R-:W-:-:S04]  /*1130*/  FFMA R8, R8, R8, R9 ;  /* 0x0000000808087223 */ /* 0x000fc80000000009 */
[----:B------:R-:W-:Y:S01]  /*1140*/  FFMA R8, R7, R7, R8 ;  /* 0x0000000707087223 */ /* 0x000fe20000000008 */
[----:B------:R-:W-:Y:S01]  /*1150*/  ISETP.GE.U32.AND P0, PT, R25, 0xffc, PT ;  /* 0x00000ffc1900780c */ /* 0x000fe20003f06070 */
[----:B---3--:R-:W-:Y:S02]  /*1160*/  HADD2.F32 R24, -RZ, R24.H0_H0 ;  /* 0x20000018ff187230 */ /* 0x008fe40000004100 */
[----:B--2---:R-:W-:Y:S02]  /*1170*/  HADD2.F32 R9, -RZ, R18.H0_H0 ;  /* 0x20000012ff097230 */ /* 0x004fe40000004100 */
[----:B----4-:R-:W-:-:S03]  /*1180*/  HADD2.F32 R26, -RZ, R26.H0_H0 ;  /* 0x2000001aff1a7230 */ /* 0x010fc60000004100 */
[----:B------:R-:W-:-:S04]  /*1190*/  FADD R9, R24, R9 ;  /* 0x0000000918097221 */ /* 0x000fc80000000000 */
[----:B------:R-:W-:Y:S01]  /*11a0*/  FADD R7, R26, R9 ;  /* 0x000000091a077221 */ /* 0x000fe20000000000 */
[----:B------:R-:W-:-:S04]  /*11b0*/  FFMA R24, R23, R23, R8 ;  /* 0x0000001717187223 */ /* 0x000fc80000000008 */
[----:B------:R-:W-:Y:S01]  /*11c0*/  F2FP.F16.F32.PACK_AB R8, RZ, R7 ;  /* 0x00000007ff08723e */ /* 0x000fe200000000ff */
[----:B------:R-:W-:-:S04]  /*11d0*/  FFMA R11, R11, R11, R24 ;  /* 0x0000000b0b0b7223 */ /* 0x000fc80000000018 */
[----:B------:R2:W-:Y:S01]  /*11e0*/  STG.E.U16 desc[UR6][R20.64], R8 ;  /* 0x0000000814007986 */ /* 0x0005e2000c101506 */
[----:B------:R-:W-:-:S04]  /*11f0*/  FFMA R11, R22, R22, R11 ;  /* 0x00000016160b7223 */ /* 0x000fc8000000000b */
[----:B------:R-:W-:-:S04]  /*1200*/  FFMA R11, R10, R10, R11 ;  /* 0x0000000a0a0b7223 */ /* 0x000fc8000000000b */
[----:B------:R-:W-:-:S04]  /*1210*/  FFMA R28, R28, R28, R11 ;  /* 0x0000001c1c1c7223 */ /* 0x000fc8000000000b */
[----:B------:R-:W-:-:S04]  /*1220*/  FFMA R28, R29, R29, R28 ;  /* 0x0000001d1d1c7223 */ /* 0x000fc8000000001c */
[----:B------:R-:W-:Y:S01]  /*1230*/  FFMA R11, R7, R7, R28 ;  /* 0x00000007070b7223 */ /* 0x000fe2000000001c */
[----:B-12---:R-:W-:Y:S06]  /*1240*/  @!P0 BRA `(.L_x_2) ;  /* 0xffffffec00c48947 */ /* 0x006fec000383ffff */
.L_x_1:
[----:B------:R-:W-:Y:S05]  /*1250*/  WARPSYNC.ALL ;  /* 0x0000000000007948 */ /* 0x000fea0003800000 */
[----:B------:R-:W1:Y:S01]  /*1260*/  SHFL.BFLY PT, R8, R11, 0x2, 0x1f ;  /* 0x0c401f000b087f89 */ /* 0x000e6200000e0000 */
[----:B------:R-:W2:Y:S01]  /*1270*/  S2UR UR5, SR_CgaCtaId ;  /* 0x00000000000579c3 */ /* 0x000ea20000008800 */
[----:B------:R-:W-:Y:S02]  /*1280*/  MOV R16, 0x39800000 ;  /* 0x3980000000107802 */ /* 0x000fe40000000f00 */
[----:B------:R-:W-:-:S04]  /*1290*/  LOP3.LUT P0, RZ, R0, 0xc0, RZ, 0xc0, !PT ;  /* 0x000000c000ff7812 */ /* 0x000fc8000780c0ff */
[----:B------:R-:W-:Y:S01]  /*12a0*/  ISETP.LT.AND P0, PT, R5, UR8, !P0 ;  /* 0x0000000805007c0c */ /* 0x000fe2000c701270 */
[----:B------:R-:W3:Y:S01]  /*12b0*/  LDC.64 R12, c[0x0][0x230] ;  /* 0x00008c00ff0c7b82 */ /* 0x000ee20000000a00 */
[----:B-1----:R-:W-:-:S07]  /*12c0*/  FADD R8, R8, R11 ;  /* 0x0000000b08087221 */ /* 0x002fce0000000000 */
[----:B------:R-:W1:Y:S01]  /*12d0*/  LDC.64 R10, c[0x0][0x218] ;  /* 0x00008600ff0a7b82 */ /* 0x000e620000000a00 */
[----:B------:R-:W4:Y:S01]  /*12e0*/  SHFL.BFLY PT, R7, R8, 0x1, 0x1f ;  /* 0x0c201f0008077f89 */ /* 0x000f2200000e0000 */
[----:B------:R-:W-:Y:S02]  /*12f0*/  UMOV UR4, 0x400 ;  /* 0x0000040000047882 */ /* 0x000fe40000000000 */
[----:B--2---:R-:W-:-:S06]  /*1300*/  UPRMT UR4, UR5, 0x654, UR4 ;  /* 0x0000065405047896 */ /* 0x004fcc0008000004 */
[----:B------:R-:W-:Y:S02]  /*1310*/  LEA R2, R2, UR4, 0x2 ;  /* 0x0000000402027c11 */ /* 0x000fe4000f8e10ff */
[----:B------:R-:W-:Y:S01]  /*1320*/  LEA R9, R4, UR4, 0x2 ;  /* 0x0000000404097c11 */ /* 0x000fe2000f8e10ff */
[----:B-1----:R-:W-:Y:S02]  /*1330*/  IMAD.WIDE R10, R5, 0x4, R10 ;  /* 0x00000004050a7825 */ /* 0x002fe400078e020a */
[----:B------:R-:W1:Y:S02]  /*1340*/  LDC.64 R4, c[0x0][0x210] ;  /* 0x00008400ff047b82 */ /* 0x000e640000000a00 */
[----:B----4-:R-:W-:-:S05]  /*1350*/  FADD R7, R8, R7 ;  /* 0x0000000708077221 */ /* 0x010fca0000000000 */
[----:B------:R2:W-:Y:S01]  /*1360*/  STS [R2], R7 ;  /* 0x0000000702007388 */ /* 0x0005e20000000800 */
[----:B------:R-:W-:Y:S01]  /*1370*/  BAR.SYNC.DEFER_BLOCKING 0x0 ;  /* 0x0000000000007b1d */ /* 0x000fe20000010000 */
[----:B--2---:R-:W-:Y:S01]  /*1380*/  FFMA R7, R7, R16, 9.9999997473787516356e-06 ;  /* 0x3727c5ac07077423 */ /* 0x004fe20000000010 */
[----:B---3--:R-:W-:Y:S01]  /*1390*/  IMAD.WIDE.U32 R2, R3, 0x2, R12 ;  /* 0x0000000203027825 */ /* 0x008fe200078e000c */
[----:B------:R-:W-:-:S03]  /*13a0*/  MOV R13, 0xfffffffc ;  /* 0xfffffffc000d7802 */ /* 0x000fc60000000f00 */
[----:B------:R-:W-:Y:S01]  /*13b0*/  MUFU.RSQ R18, R7 ;  /* 0x0000000700127308 */ /* 0x000fe20000001400 */
[----:B------:R-:W-:Y:S02]  /*13c0*/  MOV R12, 0xffffffff ;  /* 0xffffffff000c7802 */ /* 0x000fe40000000f00 */
[----:B------:R-:W-:Y:S01]  /*13d0*/  MOV R17, R3 ;  /* 0x0000000300117202 */ /* 0x000fe20000000f00 */
[----:B------:R-:W2:Y:S02]  /*13e0*/  LDS R9, [R9] ;  /* 0x0000000009097984 */ /* 0x000ea40000000800 */
[----:B--2---:R-:W-:Y:S01]  /*13f0*/  FFMA R14, R9, R16, 9.9999997473787516356e-06 ;  /* 0x3727c5ac090e7423 */ /* 0x004fe20000000010 */
[----:B------:R-:W-:Y:S01]  /*1400*/  MOV R16, R2 ;  /* 0x0000000200107202 */ /* 0x000fe20000000f00 */
[----:B------:R-:W1:Y:S02]  /*1410*/  LDC.64 R8, c[0x0][0x238] ;  /* 0x00008e00ff087b82 */ /* 0x000e640000000a00 */
[----:B------:R-:W2:Y:S06]  /*1420*/  MUFU.RSQ R15, R14 ;  /* 0x0000000e000f7308 */ /* 0x000eac0000001400 */
[----:B------:R-:W-:Y:S06]  /*1430*/  BAR.SYNC.DEFER_BLOCKING 0x0 ;  /* 0x0000000000007b1d */ /* 0x000fec0000010000 */
[----:B-12---:R3:W-:Y:S02]  /*1440*/  @P0 STG.E desc[UR6][R10.64], R15 ;  /* 0x0000000f0a000986 */ /* 0x0067e4000c101906 */
.L_x_3:
[----:B------:R-:W-:Y:S02]  /*1450*/  IADD3 R13, P0, R13, 0x4, RZ ;  /* 0x000000040d0d7810 */ /* 0x000fe40007f1e0ff */
[----:B-1----:R-:W-:Y:S02]  /*1460*/  PRMT R7, RZ, 0x7610, R7 ;  /* 0x00007610ff077816 */ /* 0x002fe40000000007 */
[----:B---3--:R-:W-:-:S05]  /*1470*/  LOP3.LUT R11, R6, R13, RZ, 0xfc, !PT ;  /* 0x0000000d060b7212 */ /* 0x008fca00078efcff */
[----:B------:R-:W-:-:S05]  /*1480*/  IMAD.WIDE R2, R11, 0x2, R4 ;  /* 0x000000020b027825 */ /* 0x000fca00078e0204 */
[----:B------:R1:W2:Y:S02]  /*1490*/  @!P1 LDG.E.EF.U16 R7, desc[UR6][R2.64] ;  /* 0x0000000602079981 */ /* 0x0002a4000c0e1500 */
[----:B-1----:R-:W-:Y:S02]  /*14a0*/  MOV R2, R16 ;  /* 0x0000001000027202 */ /* 0x002fe40000000f00 */
[----:B------:R-:W-:-:S05]  /*14b0*/  MOV R3, R17 ;  /* 0x0000001100037202 */ /* 0x000fca0000000f00 */
[----:B------:R-:W3:Y:S01]  /*14c0*/  LDG.E.EL.U16 R0, desc[UR6][R2.64] ;  /* 0x0000000602007981 */ /* 0x000ee2000c2e1500 */
[----:B------:R-:W-:Y:S01]  /*14d0*/  IMAD.WIDE R10, R11, 0x2, R8 ;  /* 0x000000020b0a7825 */ /* 0x000fe200078e0208 */
[----:B------:R-:W-:Y:S02]  /*14e0*/  IADD3.X R12, RZ, R12, RZ, P0, !PT ;  /* 0x0000000cff0c7210 */ /* 0x000fe400007fe4ff */
[----:B------:R-:W-:Y:S02]  /*14f0*/  ISETP.GE.U32.AND P0, PT, R13, 0xffc, PT ;  /* 0x00000ffc0d00780c */ /* 0x000fe40003f06070 */
[----:B------:R-:W-:Y:S02]  /*1500*/  IADD3 R16, P2, R16, 0x8, RZ ;  /* 0x0000000810107810 */ /* 0x000fe40007f5e0ff */
[----:B------:R-:W-:Y:S02]  /*1510*/  ISETP.GE.U32.AND.EX P0, PT, R12, RZ, PT, P0 ;  /* 0x000000ff0c00720c */ /* 0x000fe40003f06100 */
[----:B------:R-:W-:Y:S01]  /*1520*/  IADD3.X R17, RZ, R17, RZ, P2, !PT ;  /* 0x00000011ff117210 */ /* 0x000fe200017fe4ff */
[----:B--2---:R-:W-:-:S05]  /*1530*/  HADD2.F32 R7, -RZ, R7.H0_H0 ;  /* 0x20000007ff077230 */ /* 0x004fca0000004100 */
[----:B------:R-:W-:Y:S01]  /*1540*/  FMUL R7, R18, R7 ;  /* 0x0000000712077220 */ /* 0x000fe20000400000 */
[----:B---3--:R-:W-:-:S05]  /*1550*/  HADD2.F32 R0, -RZ, R0.H0_H0 ;  /* 0x20000000ff007230 */ /* 0x008fca0000004100 */
[----:B------:R-:W-:-:S05]  /*1560*/  FMUL R7, R0, R7 ;  /* 0x0000000700077220 */ /* 0x000fca0000400000 */
[----:B------:R-:W-:-:S05]  /*1570*/  F2FP.F16.F32.PACK_AB R7, RZ, R7 ;  /* 0x00000007ff07723e */ /* 0x000fca00000000ff */
[----:B------:R1:W-:Y:S01]  /*1580*/  @!P1 STG.E.U16 desc[UR6][R10.64], R7 ;  /* 0x000000070a009986 */ /* 0x0003e2000c101506 */
[----:B------:R-:W-:Y:S05]  /*1590*/  @!P0 BRA `(.L_x_3) ;  /* 0xfffffffc00ac8947 */ /* 0x000fea000383ffff */
[----:B------:R-:W-:Y:S05]  /*15a0*/  EXIT ;  /* 0x000000000000794d */ /* 0x000fea0003800000 */
.L_x_4:
[----:B------:R-:W-:-:S00]  /*15b0*/  BRA `(.L_x_4) ;  /* 0xfffffffc00fc7947 */ /* 0x000fc0000383ffff */
[----:B------:R-:W-:-:S00]  /*15c0*/  NOP ;  /* 0x0000000000007918 */ /* 0x000fc00000000000 */
        /* <DEDUP_REMOVED lines=11> */
.L_x_5:


//--------------------- .nv.global.init           --------------------------
	.section	.nv.global.init,"aw",@progbits
.nv.global.init:
	.type		_$_str,@object
	.size		_$_str,(.L_0 - _$_str)
_$_str:
        /*0000*/ 	.byte	0x5f, 0x5f, 0x43, 0x55, 0x44, 0x41, 0x5f, 0x46, 0x54, 0x5a, 0x00
.L_0:


//--------------------- .nv.shared.triton_red_fused__to_copy_add_mean_mul_pow_rsqrt_8 --------------------------
	.section	.nv.shared.triton_red_fused__to_copy_add_mean_mul_pow_rsqrt_8,"aw",@nobits
	.sectionflags	@""
	.align	16
	.zero		1024


//--------------------- .nv.constant0.triton_red_fused__to_copy_add_mean_mul_pow_rsqrt_8 --------------------------
	.section	.nv.constant0.triton_red_fused__to_copy_add_mean_mul_pow_rsqrt_8,"a",@progbits
	.sectionflags	@""
	.align	4
.nv.constant0.triton_red_fused__to_copy_add_mean_mul_pow_rsqrt_8:
	.zero		592
